//
// Generated by NVIDIA NVVM Compiler
//
// Compiler Build ID: CL-36424714
// Cuda compilation tools, release 13.0, V13.0.88
// Based on NVVM 20.0.0
//

.version 9.0
.target sm_100
.address_size 64

	// .globl	_Z31matrix_mul_on_gpu_shared_kernelPdS_S_
// _ZZ31matrix_mul_on_gpu_shared_kernelPdS_S_E8a_shared has been demoted
// _ZZ31matrix_mul_on_gpu_shared_kernelPdS_S_E8b_shared has been demoted

.visible .entry _Z31matrix_mul_on_gpu_shared_kernelPdS_S_(
	.param .u64 .ptr .align 1 _Z31matrix_mul_on_gpu_shared_kernelPdS_S__param_0,
	.param .u64 .ptr .align 1 _Z31matrix_mul_on_gpu_shared_kernelPdS_S__param_1,
	.param .u64 .ptr .align 1 _Z31matrix_mul_on_gpu_shared_kernelPdS_S__param_2
)
{
	.reg .pred 	%p<5>;
	.reg .b32 	%r<38>;
	.reg .b64 	%rd<16>;
	.reg .b64 	%fd<108>;
	// demoted variable
	.shared .align 8 .b8 _ZZ31matrix_mul_on_gpu_shared_kernelPdS_S_E8a_shared[8192];
	// demoted variable
	.shared .align 8 .b8 _ZZ31matrix_mul_on_gpu_shared_kernelPdS_S_E8b_shared[8192];
	ld.param.u64 	%rd6, [_Z31matrix_mul_on_gpu_shared_kernelPdS_S__param_0];
	ld.param.u64 	%rd7, [_Z31matrix_mul_on_gpu_shared_kernelPdS_S__param_1];
	ld.param.u64 	%rd5, [_Z31matrix_mul_on_gpu_shared_kernelPdS_S__param_2];
	cvta.to.global.u64 	%rd1, %rd7;
	cvta.to.global.u64 	%rd8, %rd6;
	mov.u32 	%r19, %ctaid.x;
	mov.u32 	%r20, %ctaid.y;
	mov.u32 	%r35, %tid.x;
	mov.u32 	%r36, %tid.y;
	shl.b32 	%r21, %r19, 5;
	add.s32 	%r3, %r21, %r35;
	shl.b32 	%r22, %r20, 5;
	add.s32 	%r4, %r22, %r36;
	shl.b32 	%r23, %r36, 8;
	mov.u32 	%r24, _ZZ31matrix_mul_on_gpu_shared_kernelPdS_S_E8a_shared;
	add.s32 	%r5, %r24, %r23;
	shl.b32 	%r25, %r35, 3;
	add.s32 	%r6, %r5, %r25;
	mov.u32 	%r26, _ZZ31matrix_mul_on_gpu_shared_kernelPdS_S_E8b_shared;
	add.s32 	%r8, %r26, %r25;
	add.s32 	%r7, %r8, %r23;
	mad.lo.s32 	%r27, %r36, 1000, %r35;
	add.s32 	%r34, %r27, %r21;
	mad.lo.s32 	%r28, %r20, 32000, %r27;
	mul.wide.u32 	%rd9, %r28, 8;
	add.s64 	%rd15, %rd8, %rd9;
	mov.f64 	%fd105, 0d0000000000000000;
	mov.b32 	%r37, 0;
$L__BB0_1:
	max.u32 	%r30, %r35, %r4;
	setp.gt.u32 	%p1, %r30, 999;
	mov.f64 	%fd106, 0d0000000000000000;
	@%p1 bra 	$L__BB0_3;
	ld.global.f64 	%fd106, [%rd15];
$L__BB0_3:
	st.shared.f64 	[%r6], %fd106;
	max.u32 	%r31, %r36, %r3;
	setp.gt.u32 	%p2, %r31, 999;
	mov.f64 	%fd107, 0d0000000000000000;
	@%p2 bra 	$L__BB0_5;
	mul.wide.u32 	%rd10, %r34, 8;
	add.s64 	%rd11, %rd1, %rd10;
	ld.global.f64 	%fd107, [%rd11];
$L__BB0_5:
	st.shared.f64 	[%r7], %fd107;
	bar.sync 	0;
	ld.shared.f64 	%fd10, [%r5];
	ld.shared.f64 	%fd11, [%r8];
	fma.rn.f64 	%fd12, %fd10, %fd11, %fd105;
	ld.shared.f64 	%fd13, [%r5+8];
	ld.shared.f64 	%fd14, [%r8+256];
	fma.rn.f64 	%fd15, %fd13, %fd14, %fd12;
	ld.shared.f64 	%fd16, [%r5+16];
	ld.shared.f64 	%fd17, [%r8+512];
	fma.rn.f64 	%fd18, %fd16, %fd17, %fd15;
	ld.shared.f64 	%fd19, [%r5+24];
	ld.shared.f64 	%fd20, [%r8+768];
	fma.rn.f64 	%fd21, %fd19, %fd20, %fd18;
	ld.shared.f64 	%fd22, [%r5+32];
	ld.shared.f64 	%fd23, [%r8+1024];
	fma.rn.f64 	%fd24, %fd22, %fd23, %fd21;
	ld.shared.f64 	%fd25, [%r5+40];
	ld.shared.f64 	%fd26, [%r8+1280];
	fma.rn.f64 	%fd27, %fd25, %fd26, %fd24;
	ld.shared.f64 	%fd28, [%r5+48];
	ld.shared.f64 	%fd29, [%r8+1536];
	fma.rn.f64 	%fd30, %fd28, %fd29, %fd27;
	ld.shared.f64 	%fd31, [%r5+56];
	ld.shared.f64 	%fd32, [%r8+1792];
	fma.rn.f64 	%fd33, %fd31, %fd32, %fd30;
	ld.shared.f64 	%fd34, [%r5+64];
	ld.shared.f64 	%fd35, [%r8+2048];
	fma.rn.f64 	%fd36, %fd34, %fd35, %fd33;
	ld.shared.f64 	%fd37, [%r5+72];
	ld.shared.f64 	%fd38, [%r8+2304];
	fma.rn.f64 	%fd39, %fd37, %fd38, %fd36;
	ld.shared.f64 	%fd40, [%r5+80];
	ld.shared.f64 	%fd41, [%r8+2560];
	fma.rn.f64 	%fd42, %fd40, %fd41, %fd39;
	ld.shared.f64 	%fd43, [%r5+88];
	ld.shared.f64 	%fd44, [%r8+2816];
	fma.rn.f64 	%fd45, %fd43, %fd44, %fd42;
	ld.shared.f64 	%fd46, [%r5+96];
	ld.shared.f64 	%fd47, [%r8+3072];
	fma.rn.f64 	%fd48, %fd46, %fd47, %fd45;
	ld.shared.f64 	%fd49, [%r5+104];
	ld.shared.f64 	%fd50, [%r8+3328];
	fma.rn.f64 	%fd51, %fd49, %fd50, %fd48;
	ld.shared.f64 	%fd52, [%r5+112];
	ld.shared.f64 	%fd53, [%r8+3584];
	fma.rn.f64 	%fd54, %fd52, %fd53, %fd51;
	ld.shared.f64 	%fd55, [%r5+120];
	ld.shared.f64 	%fd56, [%r8+3840];
	fma.rn.f64 	%fd57, %fd55, %fd56, %fd54;
	ld.shared.f64 	%fd58, [%r5+128];
	ld.shared.f64 	%fd59, [%r8+4096];
	fma.rn.f64 	%fd60, %fd58, %fd59, %fd57;
	ld.shared.f64 	%fd61, [%r5+136];
	ld.shared.f64 	%fd62, [%r8+4352];
	fma.rn.f64 	%fd63, %fd61, %fd62, %fd60;
	ld.shared.f64 	%fd64, [%r5+144];
	ld.shared.f64 	%fd65, [%r8+4608];
	fma.rn.f64 	%fd66, %fd64, %fd65, %fd63;
	ld.shared.f64 	%fd67, [%r5+152];
	ld.shared.f64 	%fd68, [%r8+4864];
	fma.rn.f64 	%fd69, %fd67, %fd68, %fd66;
	ld.shared.f64 	%fd70, [%r5+160];
	ld.shared.f64 	%fd71, [%r8+5120];
	fma.rn.f64 	%fd72, %fd70, %fd71, %fd69;
	ld.shared.f64 	%fd73, [%r5+168];
	ld.shared.f64 	%fd74, [%r8+5376];
	fma.rn.f64 	%fd75, %fd73, %fd74, %fd72;
	ld.shared.f64 	%fd76, [%r5+176];
	ld.shared.f64 	%fd77, [%r8+5632];
	fma.rn.f64 	%fd78, %fd76, %fd77, %fd75;
	ld.shared.f64 	%fd79, [%r5+184];
	ld.shared.f64 	%fd80, [%r8+5888];
	fma.rn.f64 	%fd81, %fd79, %fd80, %fd78;
	ld.shared.f64 	%fd82, [%r5+192];
	ld.shared.f64 	%fd83, [%r8+6144];
	fma.rn.f64 	%fd84, %fd82, %fd83, %fd81;
	ld.shared.f64 	%fd85, [%r5+200];
	ld.shared.f64 	%fd86, [%r8+6400];
	fma.rn.f64 	%fd87, %fd85, %fd86, %fd84;
	ld.shared.f64 	%fd88, [%r5+208];
	ld.shared.f64 	%fd89, [%r8+6656];
	fma.rn.f64 	%fd90, %fd88, %fd89, %fd87;
	ld.shared.f64 	%fd91, [%r5+216];
	ld.shared.f64 	%fd92, [%r8+6912];
	fma.rn.f64 	%fd93, %fd91, %fd92, %fd90;
	ld.shared.f64 	%fd94, [%r5+224];
	ld.shared.f64 	%fd95, [%r8+7168];
	fma.rn.f64 	%fd96, %fd94, %fd95, %fd93;
	ld.shared.f64 	%fd97, [%r5+232];
	ld.shared.f64 	%fd98, [%r8+7424];
	fma.rn.f64 	%fd99, %fd97, %fd98, %fd96;
	ld.shared.f64 	%fd100, [%r5+240];
	ld.shared.f64 	%fd101, [%r8+7680];
	fma.rn.f64 	%fd102, %fd100, %fd101, %fd99;
	ld.shared.f64 	%fd103, [%r5+248];
	ld.shared.f64 	%fd104, [%r8+7936];
	fma.rn.f64 	%fd105, %fd103, %fd104, %fd102;
	bar.sync 	0;
	add.s32 	%r37, %r37, 1;
	add.s32 	%r36, %r36, 32;
	add.s32 	%r35, %r35, 32;
	add.s32 	%r34, %r34, 32000;
	add.s64 	%rd15, %rd15, 256;
	setp.ne.s32 	%p3, %r37, 32;
	@%p3 bra 	$L__BB0_1;
	max.u32 	%r32, %r4, %r3;
	setp.gt.u32 	%p4, %r32, 999;
	@%p4 bra 	$L__BB0_8;
	mad.lo.s32 	%r33, %r4, 1000, %r3;
	cvta.to.global.u64 	%rd12, %rd5;
	mul.wide.u32 	%rd13, %r33, 8;
	add.s64 	%rd14, %rd12, %rd13;
	st.global.f64 	[%rd14], %fd105;
$L__BB0_8:
	ret;

}


// ===== COMPILED SASS (sm_100) =====

	.target	sm_100

	.elftype	@"ET_EXEC"


//--------------------- .note.nv.tkinfo           --------------------------
	.section	.note.nv.tkinfo,"",@"SHT_NOTE"
	.sectionflags	@"SHF_NOTE_NV_TKINFO"
	.tkinfo
        /*0018*/ 	.word	0x00000002
        /*0030*/ 	.string	""
        /*0030*/ 	.string	"ptxas"
        /*0030*/ 	.string	"Cuda compilation tools, release 13.0, V13.0.88"
        /*0030*/ 	.string	"Build cuda_13.0.r13.0/compiler.36424714_0"
        /*0030*/ 	.string	"-arch sm_100 -m 64 "



//--------------------- .note.nv.cuinfo           --------------------------
	.section	.note.nv.cuinfo,"",@"SHT_NOTE"
	.sectionflags	@"SHF_NOTE_NV_CUINFO"
        /*0018*/ 	.short	0x0002
        /*001a*/ 	.short	0x0064
        /*001c*/ 	.short	0x0082
	.zero		2


//--------------------- .nv.info                  --------------------------
	.section	.nv.info,"",@"SHT_CUDA_INFO"
	.align	4


	//----- nvinfo : EIATTR_REGCOUNT
	.align		4
        /*0000*/ 	.byte	0x04, 0x2f
        /*0002*/ 	.short	(.L_1 - .L_0)
	.align		4
.L_0:
        /*0004*/ 	.word	index@(_Z31matrix_mul_on_gpu_shared_kernelPdS_S_)
        /*0008*/ 	.word	0x00000020


	//----- nvinfo : EIATTR_FRAME_SIZE
	.align		4
.L_1:
        /*000c*/ 	.byte	0x04, 0x11
        /*000e*/ 	.short	(.L_3 - .L_2)
	.align		4
.L_2:
        /*0010*/ 	.word	index@(_Z31matrix_mul_on_gpu_shared_kernelPdS_S_)
        /*0014*/ 	.word	0x00000000


	//----- nvinfo : EIATTR_MIN_STACK_SIZE
	.align		4
.L_3:
        /*0018*/ 	.byte	0x04, 0x12
        /*001a*/ 	.short	(.L_5 - .L_4)
	.align		4
.L_4:
        /*001c*/ 	.word	index@(_Z31matrix_mul_on_gpu_shared_kernelPdS_S_)
        /*0020*/ 	.word	0x00000000
.L_5:


//--------------------- .nv.compat                --------------------------
	.section	.nv.compat,"",@"SHT_CUDA_COMPAT_INFO"
	.align	4
        /*0000*/ 	.byte	0x02, 0x09, 0x00, 0x00, 0x02, 0x02, 0x01, 0x00, 0x02, 0x05, 0x05, 0x00, 0x03, 0x07, 0x01, 0x01
        /*0010*/ 	.byte	0x02, 0x03, 0x00, 0x00, 0x02, 0x06, 0x01, 0x00, 0x04, 0x0b, 0x08, 0x00, 0x01, 0x00, 0x00, 0x00
        /*0020*/ 	.byte	0x00, 0x00, 0x00, 0x00


//--------------------- .nv.info._Z31matrix_mul_on_gpu_shared_kernelPdS_S_ --------------------------
	.section	.nv.info._Z31matrix_mul_on_gpu_shared_kernelPdS_S_,"",@"SHT_CUDA_INFO"
	.sectionflags	@""
	.align	4


	//----- nvinfo : EIATTR_CUDA_API_VERSION
	.align		4
        /*0000*/ 	.byte	0x04, 0x37
        /*0002*/ 	.short	(.L_7 - .L_6)
.L_6:
        /*0004*/ 	.word	0x00000082


	//----- nvinfo : EIATTR_KPARAM_INFO
	.align		4
.L_7:
        /*0008*/ 	.byte	0x04, 0x17
        /*000a*/ 	.short	(.L_9 - .L_8)
.L_8:
        /*000c*/ 	.word	0x00000000
        /*0010*/ 	.short	0x0002
        /*0012*/ 	.short	0x0010
        /*0014*/ 	.byte	0x00, 0xf5, 0x21, 0x00


	//----- nvinfo : EIATTR_KPARAM_INFO
	.align		4
.L_9:
        /*0018*/ 	.byte	0x04, 0x17
        /*001a*/ 	.short	(.L_11 - .L_10)
.L_10:
        /*001c*/ 	.word	0x00000000
        /*0020*/ 	.short	0x0001
        /*0022*/ 	.short	0x0008
        /*0024*/ 	.byte	0x00, 0xf5, 0x21, 0x00


	//----- nvinfo : EIATTR_KPARAM_INFO
	.align		4
.L_11:
        /*0028*/ 	.byte	0x04, 0x17
        /*002a*/ 	.short	(.L_13 - .L_12)
.L_12:
        /*002c*/ 	.word	0x00000000
        /*0030*/ 	.short	0x0000
        /*0032*/ 	.short	0x0000
        /*0034*/ 	.byte	0x00, 0xf5, 0x21, 0x00


	//----- nvinfo : EIATTR_SPARSE_MMA_MASK
	.align		4
.L_13:
        /*0038*/ 	.byte	0x03, 0x50
        /*003a*/ 	.short	0x0000


	//----- nvinfo : EIATTR_MAXREG_COUNT
	.align		4
        /*003c*/ 	.byte	0x03, 0x1b
        /*003e*/ 	.short	0x00ff


	//----- nvinfo : EIATTR_NUM_BARRIERS
	.align		4
        /*0040*/ 	.byte	0x02, 0x4c
        /*0042*/ 	.byte	0x01
	.zero		1


	//----- nvinfo : EIATTR_MERCURY_ISA_VERSION
	.align		4
        /*0044*/ 	.byte	0x03, 0x5f
        /*0046*/ 	.short	0x0101


	//----- nvinfo : EIATTR_VRC_CTA_INIT_COUNT
	.align		4
        /*0048*/ 	.byte	0x02, 0x4a
	.zero		1
	.zero		1


	//----- nvinfo : EIATTR_EXIT_INSTR_OFFSETS
	.align		4
        /*004c*/ 	.byte	0x04, 0x1c
        /*004e*/ 	.short	(.L_15 - .L_14)


	//   ....[0]....
.L_14:
        /*0050*/ 	.word	0x00000800


	//   ....[1]....
        /*0054*/ 	.word	0x00000850


	//----- nvinfo : EIATTR_CBANK_PARAM_SIZE
	.align		4
.L_15:
        /*0058*/ 	.byte	0x03, 0x19
        /*005a*/ 	.short	0x0018


	//----- nvinfo : EIATTR_PARAM_CBANK
	.align		4
        /*005c*/ 	.byte	0x04, 0x0a
        /*005e*/ 	.short	(.L_17 - .L_16)
	.align		4
.L_16:
        /*0060*/ 	.word	index@(.nv.constant0._Z31matrix_mul_on_gpu_shared_kernelPdS_S_)
        /*0064*/ 	.short	0x0380
        /*0066*/ 	.short	0x0018


	//----- nvinfo : EIATTR_SW_WAR
	.align		4
.L_17:
        /*0068*/ 	.byte	0x04, 0x36
        /*006a*/ 	.short	(.L_19 - .L_18)
.L_18:
        /*006c*/ 	.word	0x00000008
.L_19:


//--------------------- .nv.callgraph             --------------------------
	.section	.nv.callgraph,"",@"SHT_CUDA_CALLGRAPH"
	.align	4
	.sectionentsize	8
	.align		4
        /*0000*/ 	.word	0x00000000
	.align		4
        /*0004*/ 	.word	0xffffffff
	.align		4
        /*0008*/ 	.word	0x00000000
	.align		4
        /*000c*/ 	.word	0xfffffffe
	.align		4
        /*0010*/ 	.word	0x00000000
	.align		4
        /*0014*/ 	.word	0xfffffffd
	.align		4
        /*0018*/ 	.word	0x00000000
	.align		4
        /*001c*/ 	.word	0xfffffffc


//--------------------- .text._Z31matrix_mul_on_gpu_shared_kernelPdS_S_ --------------------------
	.section	.text._Z31matrix_mul_on_gpu_shared_kernelPdS_S_,"ax",@progbits
	.align	128
        .global         _Z31matrix_mul_on_gpu_shared_kernelPdS_S_
        .type           _Z31matrix_mul_on_gpu_shared_kernelPdS_S_,@function
        .size           _Z31matrix_mul_on_gpu_shared_kernelPdS_S_,(.L_x_2 - _Z31matrix_mul_on_gpu_shared_kernelPdS_S_)
        .other          _Z31matrix_mul_on_gpu_shared_kernelPdS_S_,@"STO_CUDA_ENTRY STV_DEFAULT"
_Z31matrix_mul_on_gpu_shared_kernelPdS_S_:
.text._Z31matrix_mul_on_gpu_shared_kernelPdS_S_:
[----:B------:R-:W-:Y:S01]  /*0000*/  LDC R1, c[0x0][0x37c] ;  /* 0x0000df00ff017b82 */ /* 0x000fe20000000800 */
[----:B------:R-:W0:Y:S07]  /*0010*/  S2R R5, SR_TID.X ;  /* 0x0000000000057919 */ /* 0x000e2e0000002100 */
[----:B------:R-:W1:Y:S01]  /*0020*/  S2UR UR6, SR_CgaCtaId ;  /* 0x00000000000679c3 */ /* 0x000e620000008800 */
[----:B------:R-:W-:Y:S01]  /*0030*/  UMOV UR4, 0x400 ;  /* 0x0000040000047882 */ /* 0x000fe20000000000 */
[----:B------:R-:W-:Y:S01]  /*0040*/  CS2R R10, SRZ ;  /* 0x00000000000a7805 */ /* 0x000fe2000001ff00 */
[----:B------:R-:W0:Y:S01]  /*0050*/  S2R R4, SR_TID.Y ;  /* 0x0000000000047919 */ /* 0x000e220000002200 */
[----:B------:R-:W-:Y:S01]  /*0060*/  UIADD3 UR5, UPT, UPT, UR4, 0x2000, URZ ;  /* 0x0000200004057890 */ /* 0x000fe2000fffe0ff */
[----:B------:R-:W2:Y:S01]  /*0070*/  LDCU.64 UR8, c[0x0][0x358] ;  /* 0x00006b00ff0877ac */ /* 0x000ea20008000a00 */
[----:B------:R-:W3:Y:S02]  /*0080*/  S2R R9, SR_CTAID.Y ;  /* 0x0000000000097919 */ /* 0x000ee40000002600 */
[----:B------:R-:W4:Y:S01]  /*0090*/  LDC.64 R2, c[0x0][0x380] ;  /* 0x0000e000ff027b82 */ /* 0x000f220000000a00 */
[----:B------:R-:W5:Y:S01]  /*00a0*/  S2R R17, SR_CTAID.X ;  /* 0x0000000000117919 */ /* 0x000f620000002500 */
[----:B-1----:R-:W-:-:S02]  /*00b0*/  ULEA UR5, UR6, UR5, 0x18 ;  /* 0x0000000506057291 */ /* 0x002fc4000f8ec0ff */
[----:B------:R-:W-:Y:S01]  /*00c0*/  ULEA UR4, UR6, UR4, 0x18 ;  /* 0x0000000406047291 */ /* 0x000fe2000f8ec0ff */
[----:B0-----:R-:W-:-:S05]  /*00d0*/  IMAD R0, R4, 0x3e8, R5 ;  /* 0x000003e804007824 */ /* 0x001fca00078e0205 */
[----:B------:R-:W-:Y:S01]  /*00e0*/  LEA R18, R4, UR4, 0x8 ;  /* 0x0000000404127c11 */ /* 0x000fe2000f8e40ff */
[----:B------:R-:W-:Y:S01]  /*00f0*/  UMOV UR4, URZ ;  /* 0x000000ff00047c82 */ /* 0x000fe20008000000 */
[----:B---3--:R-:W-:Y:S02]  /*0100*/  IMAD R7, R9, 0x7d00, R0 ;  /* 0x00007d0009077824 */ /* 0x008fe400078e0200 */
[----:B------:R-:W-:Y:S01]  /*0110*/  LEA R16, R5, R18, 0x3 ;  /* 0x0000001205107211 */ /* 0x000fe200078e18ff */
[----:B------:R-:W-:Y:S02]  /*0120*/  IMAD R20, R9, 0x20, R4 ;  /* 0x0000002009147824 */ /* 0x000fe400078e0204 */
[----:B----4-:R-:W-:Y:S01]  /*0130*/  IMAD.WIDE.U32 R2, R7, 0x8, R2 ;  /* 0x0000000807027825 */ /* 0x010fe200078e0002 */
[----:B------:R-:W-:-:S03]  /*0140*/  LEA R7, R5, UR5, 0x3 ;  /* 0x0000000505077c11 */ /* 0x000fc6000f8e18ff */
[C---:B-----5:R-:W-:Y:S02]  /*0150*/  IMAD R0, R17.reuse, 0x20, R0 ;  /* 0x0000002011007824 */ /* 0x060fe400078e0200 */
[----:B------:R-:W-:Y:S02]  /*0160*/  IMAD R17, R17, 0x20, R5 ;  /* 0x0000002011117824 */ /* 0x000fe400078e0205 */
[----:B--2---:R-:W-:-:S07]  /*0170*/  IMAD R6, R4, 0x100, R7 ;  /* 0x0000010004067824 */ /* 0x004fce00078e0207 */
.L_x_0:
[----:B------:R-:W-:Y:S02]  /*0180*/  VIMNMX.U32 R8, PT, PT, R17, R4, !PT ;  /* 0x0000000411087248 */ /* 0x000fe40007fe0000 */
[----:B------:R-:W-:Y:S02]  /*0190*/  CS2R R24, SRZ ;  /* 0x0000000000187805 */ /* 0x000fe4000001ff00 */
[----:B------:R-:W-:Y:S02]  /*01a0*/  CS2R R28, SRZ ;  /* 0x00000000001c7805 */ /* 0x000fe4000001ff00 */
[----:B------:R-:W-:Y:S02]  /*01b0*/  ISETP.GT.U32.AND P1, PT, R8, 0x3e7, PT ;  /* 0x000003e70800780c */ /* 0x000fe40003f24070 */
[----:B------:R-:W-:-:S04]  /*01c0*/  VIMNMX.U32 R8, PT, PT, R20, R5, !PT ;  /* 0x0000000514087248 */ /* 0x000fc80007fe0000 */
[----:B------:R-:W-:-:S07]  /*01d0*/  ISETP.GT.U32.AND P0, PT, R8, 0x3e7, PT ;  /* 0x000003e70800780c */ /* 0x000fce0003f04070 */
[----:B------:R-:W0:Y:S06]  /*01e0*/  @!P1 LDC.64 R26, c[0x0][0x388] ;  /* 0x0000e200ff1a9b82 */ /* 0x000e2c0000000a00 */
[----:B------:R-:W2:Y:S01]  /*01f0*/  @!P0 LDG.E.64 R24, desc[UR8][R2.64] ;  /* 0x0000000802188981 */ /* 0x000ea2000c1e1b00 */
[----:B0-----:R-:W-:-:S05]  /*0200*/  @!P1 IMAD.WIDE.U32 R26, R0, 0x8, R26 ;  /* 0x00000008001a9825 */ /* 0x001fca00078e001a */
[----:B------:R-:W3:Y:S04]  /*0210*/  @!P1 LDG.E.64 R28, desc[UR8][R26.64] ;  /* 0x000000081a1c9981 */ /* 0x000ee8000c1e1b00 */
[----:B--2---:R-:W-:Y:S04]  /*0220*/  STS.64 [R16], R24 ;  /* 0x0000001810007388 */ /* 0x004fe80000000a00 */
[----:B---3--:R-:W-:Y:S01]  /*0230*/  STS.64 [R6], R28 ;  /* 0x0000001c06007388 */ /* 0x008fe20000000a00 */
[----:B------:R-:W-:Y:S06]  /*0240*/  BAR.SYNC.DEFER_BLOCKING 0x0 ;  /* 0x0000000000007b1d */ /* 0x000fec0000010000 */
[----:B------:R-:W-:Y:S04]  /*0250*/  LDS.64 R8, [R7] ;  /* 0x0000000007087984 */ /* 0x000fe80000000a00 */
[----:B------:R-:W0:Y:S04]  /*0260*/  LDS.128 R12, [R18] ;  /* 0x00000000120c7984 */ /* 0x000e280000000c00 */
[----:B------:R-:W1:Y:S04]  /*0270*/  LDS.64 R22, [R7+0x100] ;  /* 0x0001000007167984 */ /* 0x000e680000000a00 */
[----:B------:R-:W-:Y:S04]  /*0280*/  LDS.64 R24, [R7+0x200] ;  /* 0x0002000007187984 */ /* 0x000fe80000000a00 */
[----:B------:R-:W-:Y:S01]  /*0290*/  LDS.64 R26, [R7+0x400] ;  /* 0x00040000071a7984 */ /* 0x000fe20000000a00 */
[----:B0-----:R-:W-:-:S03]  /*02a0*/  DFMA R12, R12, R8, R10 ;  /* 0x000000080c0c722b */ /* 0x001fc6000000000a */
[----:B------:R-:W0:Y:S05]  /*02b0*/  LDS.128 R8, [R18+0x10] ;  /* 0x0000100012087984 */ /* 0x000e2a0000000c00 */
[----:B-1----:R-:W-:Y:S01]  /*02c0*/  DFMA R14, R22, R14, R12 ;  /* 0x0000000e160e722b */ /* 0x002fe2000000000c */
[----:B------:R-:W1:Y:S07]  /*02d0*/  LDS.64 R22, [R7+0x300] ;  /* 0x0003000007167984 */ /* 0x000e6e0000000a00 */
[----:B0-----:R-:W-:-:S02]  /*02e0*/  DFMA R8, R8, R24, R14 ;  /* 0x000000180808722b */ /* 0x001fc4000000000e */
[----:B------:R-:W0:Y:S04]  /*02f0*/  LDS.128 R12, [R18+0x20] ;  /* 0x00002000120c7984 */ /* 0x000e280000000c00 */
[----:B------:R-:W-:Y:S02]  /*0300*/  LDS.64 R24, [R7+0x600] ;  /* 0x0006000007187984 */ /* 0x000fe40000000a00 */
[----:B-1----:R-:W-:Y:S02]  /*0310*/  DFMA R10, R22, R10, R8 ;  /* 0x0000000a160a722b */ /* 0x002fe40000000008 */
[----:B------:R-:W1:Y:S06]  /*0320*/  LDS.64 R22, [R7+0x500] ;  /* 0x0005000007167984 */ /* 0x000e6c0000000a00 */
        /* <DEDUP_REMOVED lines=57> */
[----:B------:R-:W2:Y:S02]  /*06c0*/  LDS.64 R24, [R7+0x1d00] ;  /* 0x001d000007187984 */ /* 0x000ea40000000a00 */
[----:B-1----:R-:W-:Y:S02]  /*06d0*/  DFMA R10, R22, R10, R8 ;  /* 0x0000000a160a722b */ /* 0x002fe40000000008 */
[----:B------:R-:W-:Y:S06]  /*06e0*/  LDS.64 R22, [R7+0x1e00] ;  /* 0x001e000007167984 */ /* 0x000fec0000000a00 */
[----:B0-----:R-:W-:-:S02]  /*06f0*/  DFMA R26, R12, R26, R10 ;  /* 0x0000001a0c1a722b */ /* 0x001fc4000000000a */
[----:B------:R-:W0:Y:S04]  /*0700*/  LDS.128 R8, [R18+0xf0] ;  /* 0x0000f00012087984 */ /* 0x000e280000000c00 */
[----:B------:R-:W1:Y:S02]  /*0710*/  LDS.64 R12, [R7+0x1f00] ;  /* 0x001f0000070c7984 */ /* 0x000e640000000a00 */
[----:B--2---:R-:W-:Y:S01]  /*0720*/  DFMA R14, R24, R14, R26 ;  /* 0x0000000e180e722b */ /* 0x004fe2000000001a */
[----:B------:R-:W-:-:S04]  /*0730*/  UIADD3 UR4, UPT, UPT, UR4, 0x1, URZ ;  /* 0x0000000104047890 */ /* 0x000fc8000fffe0ff */
[----:B------:R-:W-:Y:S01]  /*0740*/  UISETP.NE.AND UP0, UPT, UR4, 0x20, UPT ;  /* 0x000000200400788c */ /* 0x000fe2000bf05270 */
[----:B------:R-:W-:Y:S01]  /*0750*/  BAR.SYNC.DEFER_BLOCKING 0x0 ;  /* 0x0000000000007b1d */ /* 0x000fe20000010000 */
[----:B------:R-:W-:Y:S01]  /*0760*/  IADD3 R2, P0, PT, R2, 0x100, RZ ;  /* 0x0000010002027810 */ /* 0x000fe20007f1e0ff */
[----:B------:R-:W-:Y:S01]  /*0770*/  VIADD R4, R4, 0x20 ;  /* 0x0000002004047836 */ /* 0x000fe20000000000 */
[----:B------:R-:W-:Y:S02]  /*0780*/  IADD3 R5, PT, PT, R5, 0x20, RZ ;  /* 0x0000002005057810 */ /* 0x000fe40007ffe0ff */
[----:B------:R-:W-:Y:S01]  /*0790*/  IADD3 R0, PT, PT, R0, 0x7d00, RZ ;  /* 0x00007d0000007810 */ /* 0x000fe20007ffe0ff */
[----:B------:R-:W-:Y:S01]  /*07a0*/  IMAD.X R3, RZ, RZ, R3, P0 ;  /* 0x000000ffff037224 */ /* 0x000fe200000e0603 */
[----:B0-----:R-:W-:-:S08]  /*07b0*/  DFMA R8, R8, R22, R14 ;  /* 0x000000160808722b */ /* 0x001fd0000000000e */
[----:B-1----:R-:W-:Y:S01]  /*07c0*/  DFMA R10, R12, R10, R8 ;  /* 0x0000000a0c0a722b */ /* 0x002fe20000000008 */
[----:B------:R-:W-:Y:S10]  /*07d0*/  BRA.U UP0, `(.L_x_0) ;  /* 0xfffffff900687547 */ /* 0x000ff4000b83ffff */
[----:B------:R-:W-:-:S04]  /*07e0*/  VIMNMX.U32 R0, PT, PT, R17, R20, !PT ;  /* 0x0000001411007248 */ /* 0x000fc80007fe0000 */
[----:B------:R-:W-:-:S13]  /*07f0*/  ISETP.GT.U32.AND P0, PT, R0, 0x3e7, PT ;  /* 0x000003e70000780c */ /* 0x000fda0003f04070 */
[----:B------:R-:W-:Y:S05]  /*0800*/  @P0 EXIT ;  /* 0x000000000000094d */ /* 0x000fea0003800000 */
[----:B------:R-:W0:Y:S01]  /*0810*/  LDC.64 R2, c[0x0][0x390] ;  /* 0x0000e400ff027b82 */ /* 0x000e220000000a00 */
[----:B------:R-:W-:-:S04]  /*0820*/  IMAD R17, R20, 0x3e8, R17 ;  /* 0x000003e814117824 */ /* 0x000fc800078e0211 */
[----:B0-----:R-:W-:-:S05]  /*0830*/  IMAD.WIDE.U32 R2, R17, 0x8, R2 ;  /* 0x0000000811027825 */ /* 0x001fca00078e0002 */
[----:B------:R-:W-:Y:S01]  /*0840*/  STG.E.64 desc[UR8][R2.64], R10 ;  /* 0x0000000a02007986 */ /* 0x000fe2000c101b08 */
[----:B------:R-:W-:Y:S05]  /*0850*/  EXIT ;  /* 0x000000000000794d */ /* 0x000fea0003800000 */
.L_x_1:
[----:B------:R-:W-:-:S00]  /*0860*/  BRA `(.L_x_1) ;  /* 0xfffffffc00fc7947 */ /* 0x000fc0000383ffff */
[----:B------:R-:W-:-:S00]  /*0870*/  NOP ;  /* 0x0000000000007918 */ /* 0x000fc00000000000 */
        /* <DEDUP_REMOVED lines=8> */
.L_x_2:


//--------------------- .nv.shared._Z31matrix_mul_on_gpu_shared_kernelPdS_S_ --------------------------
	.section	.nv.shared._Z31matrix_mul_on_gpu_shared_kernelPdS_S_,"aw",@nobits
	.sectionflags	@""
	.align	8
.nv.shared._Z31matrix_mul_on_gpu_shared_kernelPdS_S_:
	.zero		17408


//--------------------- .nv.shared.reserved.0     --------------------------
	.section	.nv.shared.reserved.0,"aw",@nobits
	.weak		__nv_reservedSMEM_offset_0_alias
	.size		__nv_reservedSMEM_offset_0_alias, 0, 64
	.other		__nv_reservedSMEM_offset_0_alias,@"STO_CUDA_RESERVED_SHARED STV_DEFAULT"
__nv_reservedSMEM_offset_0_alias:
	.zero		0
	.zero		64


//--------------------- .nv.constant0._Z31matrix_mul_on_gpu_shared_kernelPdS_S_ --------------------------
	.section	.nv.constant0._Z31matrix_mul_on_gpu_shared_kernelPdS_S_,"a",@progbits
	.sectionflags	@""
	.align	4
.nv.constant0._Z31matrix_mul_on_gpu_shared_kernelPdS_S_:
	.zero		920


//--------------------- SYMBOLS --------------------------

	.type		.nv.reservedSmem.offset0,@object
	.size		.nv.reservedSmem.offset0,0x4
	.type		.nv.reservedSmem.cap,@object
	.size		.nv.reservedSmem.cap,0x4
